	.headerflags	@"EF_CUDA_TEXMODE_UNIFIED EF_CUDA_64BIT_ADDRESS EF_CUDA_ACCELERATORS EF_CUDA_SM90 EF_CUDA_VIRTUAL_SM(EF_CUDA_SM90)"
	.elftype	@"ET_EXEC"


//--------------------- .nv.info                  --------------------------
	.section	.nv.info,"",@"SHT_CUDA_INFO"
	.align	4


	//----- nvinfo : EIATTR_REGCOUNT
	.align		4
        /*0000*/ 	.byte	0x04, 0x2f
        /*0002*/ 	.short	(.L_1 - .L_0)
	.align		4
.L_0:
        /*0004*/ 	.word	index@(triton_poi_fused_add_convolution_leaky_relu_2)
        /*0008*/ 	.word	0x00000020


	//----- nvinfo : EIATTR_MIN_STACK_SIZE
	.align		4
.L_1:
        /*000c*/ 	.byte	0x04, 0x12
        /*000e*/ 	.short	(.L_3 - .L_2)
	.align		4
.L_2:
        /*0010*/ 	.word	index@(triton_poi_fused_add_convolution_leaky_relu_2)
        /*0014*/ 	.word	0x00000000


	//----- nvinfo : EIATTR_FRAME_SIZE
	.align		4
.L_3:
        /*0018*/ 	.byte	0x04, 0x11
        /*001a*/ 	.short	(.L_5 - .L_4)
	.align		4
.L_4:
        /*001c*/ 	.word	index@(triton_poi_fused_add_convolution_leaky_relu_2)
        /*0020*/ 	.word	0x00000000


	//----- nvinfo : EIATTR_MIN_STACK_SIZE
	.align		4
.L_5:
        /*0024*/ 	.byte	0x04, 0x12
        /*0026*/ 	.short	(.L_7 - .L_6)
	.align		4
.L_6:
        /*0028*/ 	.word	index@(triton_poi_fused_add_convolution_leaky_relu_2)
        /*002c*/ 	.word	0x00000000
.L_7:


//--------------------- .nv.info.triton_poi_fused_add_convolution_leaky_relu_2 --------------------------
	.section	.nv.info.triton_poi_fused_add_convolution_leaky_relu_2,"",@"SHT_CUDA_INFO"
	.sectionflags	@""
	.align	4


	//----- nvinfo : EIATTR_CUDA_API_VERSION
	.align		4
        /*0000*/ 	.byte	0x04, 0x37
        /*0002*/ 	.short	(.L_9 - .L_8)
.L_8:
        /*0004*/ 	.word	0x0000007c


	//----- nvinfo : EIATTR_KPARAM_INFO
	.align		4
.L_9:
        /*0008*/ 	.byte	0x04, 0x17
        /*000a*/ 	.short	(.L_11 - .L_10)
.L_10:
        /*000c*/ 	.word	0x00000000
        /*0010*/ 	.short	0x0004
        /*0012*/ 	.short	0x0020
        /*0014*/ 	.byte	0x00, 0xf0, 0x11, 0x00


	//----- nvinfo : EIATTR_KPARAM_INFO
	.align		4
.L_11:
        /*0018*/ 	.byte	0x04, 0x17
        /*001a*/ 	.short	(.L_13 - .L_12)
.L_12:
        /*001c*/ 	.word	0x00000000
        /*0020*/ 	.short	0x0003
        /*0022*/ 	.short	0x0018
        /*0024*/ 	.byte	0x00, 0xf4, 0x21, 0x00


	//----- nvinfo : EIATTR_KPARAM_INFO
	.align		4
.L_13:
        /*0028*/ 	.byte	0x04, 0x17
        /*002a*/ 	.short	(.L_15 - .L_14)
.L_14:
        /*002c*/ 	.word	0x00000000
        /*0030*/ 	.short	0x0002
        /*0032*/ 	.short	0x0010
        /*0034*/ 	.byte	0x00, 0xf4, 0x21, 0x00


	//----- nvinfo : EIATTR_KPARAM_INFO
	.align		4
.L_15:
        /*0038*/ 	.byte	0x04, 0x17
        /*003a*/ 	.short	(.L_17 - .L_16)
.L_16:
        /*003c*/ 	.word	0x00000000
        /*0040*/ 	.short	0x0001
        /*0042*/ 	.short	0x0008
        /*0044*/ 	.byte	0x00, 0xf4, 0x21, 0x00


	//----- nvinfo : EIATTR_KPARAM_INFO
	.align		4
.L_17:
        /*0048*/ 	.byte	0x04, 0x17
        /*004a*/ 	.short	(.L_19 - .L_18)
.L_18:
        /*004c*/ 	.word	0x00000000
        /*0050*/ 	.short	0x0000
        /*0052*/ 	.short	0x0000
        /*0054*/ 	.byte	0x00, 0xf4, 0x21, 0x00


	//----- nvinfo : EIATTR_SPARSE_MMA_MASK
	.align		4
.L_19:
        /*0058*/ 	.byte	0x03, 0x50
        /*005a*/ 	.short	0x0000


	//----- nvinfo : EIATTR_MAXREG_COUNT
	.align		4
        /*005c*/ 	.byte	0x03, 0x1b
        /*005e*/ 	.short	0x00ff


	//----- nvinfo : EIATTR_EXIT_INSTR_OFFSETS
	.align		4
        /*0060*/ 	.byte	0x04, 0x1c
        /*0062*/ 	.short	(.L_21 - .L_20)


	//   ....[0]....
.L_20:
        /*0064*/ 	.word	0x000004f0


	//----- nvinfo : EIATTR_REQNTID
	.align		4
.L_21:
        /*0068*/ 	.byte	0x04, 0x10
        /*006a*/ 	.short	(.L_23 - .L_22)
.L_22:
        /*006c*/ 	.word	0x00000080
        /*0070*/ 	.word	0x00000001
        /*0074*/ 	.word	0x00000001


	//----- nvinfo : EIATTR_CBANK_PARAM_SIZE
	.align		4
.L_23:
        /*0078*/ 	.byte	0x03, 0x19
        /*007a*/ 	.short	0x0024


	//----- nvinfo : EIATTR_PARAM_CBANK
	.align		4
        /*007c*/ 	.byte	0x04, 0x0a
        /*007e*/ 	.short	(.L_25 - .L_24)
	.align		4
.L_24:
        /*0080*/ 	.word	index@(.nv.constant0.triton_poi_fused_add_convolution_leaky_relu_2)
        /*0084*/ 	.short	0x0210
        /*0086*/ 	.short	0x0024


	//----- nvinfo : EIATTR_SW_WAR
	.align		4
.L_25:
        /*0088*/ 	.byte	0x04, 0x36
        /*008a*/ 	.short	(.L_27 - .L_26)
.L_26:
        /*008c*/ 	.word	0x00000008
.L_27:


//--------------------- .nv.callgraph             --------------------------
	.section	.nv.callgraph,"",@"SHT_CUDA_CALLGRAPH"
	.align	4
	.sectionentsize	8
	.align		4
        /*0000*/ 	.word	0x00000000
	.align		4
        /*0004*/ 	.word	0xffffffff
	.align		4
        /*0008*/ 	.word	0x00000000
	.align		4
        /*000c*/ 	.word	0xfffffffe
	.align		4
        /*0010*/ 	.word	0x00000000
	.align		4
        /*0014*/ 	.word	0xfffffffd
	.align		4
        /*0018*/ 	.word	0x00000000
	.align		4
        /*001c*/ 	.word	0xfffffffc


//--------------------- .text.triton_poi_fused_add_convolution_leaky_relu_2 --------------------------
	.section	.text.triton_poi_fused_add_convolution_leaky_relu_2,"ax",@progbits
	.align	128
        .global         triton_poi_fused_add_convolution_leaky_relu_2
        .type           triton_poi_fused_add_convolution_leaky_relu_2,@function
        .size           triton_poi_fused_add_convolution_leaky_relu_2,(.L_x_1 - triton_poi_fused_add_convolution_leaky_relu_2)
        .other          triton_poi_fused_add_convolution_leaky_relu_2,@"STO_CUDA_ENTRY STV_DEFAULT"
triton_poi_fused_add_convolution_leaky_relu_2:
.text.triton_poi_fused_add_convolution_leaky_relu_2:
[----:B------:R-:W-:Y:S01]  /*0000*/  LDC R1, c[0x0][0x28] ;  /* 0x00000a00ff017b82 */ /* 0x000fe20000000800 */
[----:B------:R-:W1:Y:S07]  /*0010*/  S2R R0, SR_TID.X ;  /* 0x0000000000007919 */ /* 0x000e6e0000002100 */
[----:B------:R-:W2:Y:S01]  /*0020*/  LDC.64 R12, c[0x0][0x218] ;  /* 0x00008600ff0c7b82 */ /* 0x000ea20000000a00 */
[----:B------:R-:W-:Y:S01]  /*0030*/  ULDC.64 UR4, c[0x0][0x208] ;  /* 0x0000820000047ab9 */ /* 0x000fe20000000a00 */
[----:B------:R-:W3:Y:S06]  /*0040*/  S2R R15, SR_CTAID.X ;  /* 0x00000000000f7919 */ /* 0x000eec0000002500 */
[----:B------:R-:W4:Y:S08]  /*0050*/  LDC.64 R2, c[0x0][0x210] ;  /* 0x00008400ff027b82 */ /* 0x000f300000000a00 */
[----:B------:R-:W5:Y:S08]  /*0060*/  LDC.64 R8, c[0x0][0x228] ;  /* 0x00008a00ff087b82 */ /* 0x000f700000000a00 */
[----:B------:R-:W2:Y:S01]  /*0070*/  LDC.64 R10, c[0x0][0x220] ;  /* 0x00008800ff0a7b82 */ /* 0x000ea20000000a00 */
[----:B-1----:R-:W-:-:S02]  /*0080*/  SHF.L.U32 R0, R0, 0x2, RZ ;  /* 0x0000000200007819 */ /* 0x002fc400000006ff */
[----:B---3--:R-:W-:Y:S02]  /*0090*/  SHF.R.S32.HI R4, RZ, 0x15, R15 ;  /* 0x00000015ff047819 */ /* 0x008fe4000001140f */
[----:B------:R-:W-:Y:S02]  /*00a0*/  LOP3.LUT R0, R0, 0x1fc, RZ, 0xc0, !PT ;  /* 0x000001fc00007812 */ /* 0x000fe400078ec0ff */
[----:B------:R-:W-:Y:S02]  /*00b0*/  SGXT R4, R4, 0x1 ;  /* 0x000000010404781a */ /* 0x000fe40000000200 */
[----:B------:R-:W-:-:S04]  /*00c0*/  LEA R15, R15, R0, 0xa ;  /* 0x000000000f0f7211 */ /* 0x000fc800078e50ff */
[----:B------:R-:W-:Y:S01]  /*00d0*/  LEA.HI R4, R4, R15, RZ, 0xc ;  /* 0x0000000f04047211 */ /* 0x000fe200078f60ff */
[----:B----4-:R-:W-:-:S03]  /*00e0*/  IMAD.WIDE R2, R15, 0x4, R2 ;  /* 0x000000040f027825 */ /* 0x010fc600078e0202 */
[----:B------:R-:W-:Y:S02]  /*00f0*/  SHF.R.S32.HI R0, RZ, 0xc, R4 ;  /* 0x0000000cff007819 */ /* 0x000fe40000011404 */
[----:B------:R-:W-:Y:S02]  /*0100*/  IADD3 R4, R4, 0x200, RZ ;  /* 0x0000020004047810 */ /* 0x000fe40007ffe0ff */
[----:B------:R-:W-:Y:S02]  /*0110*/  LEA.HI R5, R0, R0, RZ, 0x5 ;  /* 0x0000000000057211 */ /* 0x000fe400078f28ff */
[----:B------:R-:W-:Y:S02]  /*0120*/  SHF.R.S32.HI R14, RZ, 0xc, R4 ;  /* 0x0000000cff0e7819 */ /* 0x000fe40000011404 */
[----:B------:R-:W-:-:S04]  /*0130*/  LOP3.LUT R5, R5, 0xffffffe0, RZ, 0xc0, !PT ;  /* 0xffffffe005057812 */ /* 0x000fc800078ec0ff */
[----:B------:R-:W-:Y:S02]  /*0140*/  IADD3 R29, R0, -R5, RZ ;  /* 0x80000005001d7210 */ /* 0x000fe40007ffe0ff */
[----:B------:R-:W-:Y:S01]  /*0150*/  LEA.HI R0, R14, R14, RZ, 0x5 ;  /* 0x0000000e0e007211 */ /* 0x000fe200078f28ff */
[----:B------:R-:W3:Y:S02]  /*0160*/  LDG.E.128 R4, desc[UR4][R2.64] ;  /* 0x0000000402047981 */ /* 0x000ee4000c1e1d00 */
[----:B--2---:R-:W-:Y:S01]  /*0170*/  IMAD.WIDE R16, R29, 0x4, R12 ;  /* 0x000000041d107825 */ /* 0x004fe200078e020c */
[----:B------:R-:W-:-:S04]  /*0180*/  LOP3.LUT R19, R0, 0xffffffe0, RZ, 0xc0, !PT ;  /* 0xffffffe000137812 */ /* 0x000fc800078ec0ff */
[----:B------:R-:W3:Y:S01]  /*0190*/  LDG.E.EL R0, desc[UR4][R16.64] ;  /* 0x0000000410007981 */ /* 0x000ee2000c2e1900 */
[----:B------:R-:W-:-:S05]  /*01a0*/  IADD3 R19, R14, -R19, RZ ;  /* 0x800000130e137210 */ /* 0x000fca0007ffe0ff */
[----:B-----5:R-:W-:-:S04]  /*01b0*/  IMAD.WIDE R22, R19, 0x4, R8 ;  /* 0x0000000413167825 */ /* 0x020fc800078e0208 */
[----:B------:R-:W-:Y:S01]  /*01c0*/  IMAD.WIDE R26, R19, 0x4, R12 ;  /* 0x00000004131a7825 */ /* 0x000fe200078e020c */
[----:B------:R1:W2:Y:S03]  /*01d0*/  LDG.E.EL R21, desc[UR4][R22.64] ;  /* 0x0000000416157981 */ /* 0x0002a6000c2e1900 */
[----:B------:R-:W-:Y:S01]  /*01e0*/  IMAD.WIDE R28, R29, 0x4, R8 ;  /* 0x000000041d1c7825 */ /* 0x000fe200078e0208 */
[----:B------:R-:W4:Y:S03]  /*01f0*/  LDG.E.128 R16, desc[UR4][R2.64+0x800] ;  /* 0x0008000402107981 */ /* 0x000f26000c1e1d00 */
[----:B0-----:R-:W-:Y:S01]  /*0200*/  IMAD.WIDE R24, R15, 0x4, R10 ;  /* 0x000000040f187825 */ /* 0x001fe200078e020a */
[----:B------:R-:W5:Y:S04]  /*0210*/  LDG.E.EL R20, desc[UR4][R28.64] ;  /* 0x000000041c147981 */ /* 0x000f68000c2e1900 */
[----:B------:R-:W4:Y:S04]  /*0220*/  LDG.E.EL R22, desc[UR4][R26.64] ;  /* 0x000000041a167981 */ /* 0x000f28000c2e1900 */
[----:B------:R-:W5:Y:S04]  /*0230*/  LDG.E.128 R8, desc[UR4][R24.64] ;  /* 0x0000000418087981 */ /* 0x000f68000c1e1d00 */
[----:B------:R-:W2:Y:S01]  /*0240*/  LDG.E.128 R12, desc[UR4][R24.64+0x800] ;  /* 0x00080004180c7981 */ /* 0x000ea2000c1e1d00 */
[CC--:B---3--:R-:W-:Y:S01]  /*0250*/  FSETP.GT.AND P5, PT, R5.reuse, -R0.reuse, PT ;  /* 0x800000000500720b */ /* 0x0c8fe20003fa4000 */
[----:B------:R-:W-:Y:S01]  /*0260*/  FADD R5, R5, R0 ;  /* 0x0000000005057221 */ /* 0x000fe20000000000 */
[----:B------:R-:W-:-:S02]  /*0270*/  FSETP.GT.AND P0, PT, R6, -R0, PT ;  /* 0x800000000600720b */ /* 0x000fc40003f04000 */
[CC--:B------:R-:W-:Y:S02]  /*0280*/  FSETP.GT.AND P1, PT, R7.reuse, -R0.reuse, PT ;  /* 0x800000000700720b */ /* 0x0c0fe40003f24000 */
[----:B------:R-:W-:Y:S01]  /*0290*/  FSETP.GT.AND P2, PT, R4, -R0, PT ;  /* 0x800000000400720b */ /* 0x000fe20003f44000 */
[--C-:B------:R-:W-:Y:S01]  /*02a0*/  FADD R6, R6, R0.reuse ;  /* 0x0000000006067221 */ /* 0x100fe20000000000 */
[----:B------:R-:W-:-:S05]  /*02b0*/  FADD R7, R7, R0 ;  /* 0x0000000007077221 */ /* 0x000fca0000000000 */
[----:B------:R-:W-:Y:S01]  /*02c0*/  @!P5 FMUL R5, R5, 0.0099999997764825820923 ;  /* 0x3c23d70a0505d820 */ /* 0x000fe20000400000 */
[----:B------:R-:W-:Y:S01]  /*02d0*/  FADD R4, R4, R0 ;  /* 0x0000000004047221 */ /* 0x000fe20000000000 */
[-C--:B----4-:R-:W-:Y:S02]  /*02e0*/  FSETP.GT.AND P4, PT, R18, -R22.reuse, PT ;  /* 0x800000161200720b */ /* 0x090fe40003f84000 */
[-C--:B------:R-:W-:Y:S02]  /*02f0*/  FSETP.GT.AND P3, PT, R17, -R22.reuse, PT ;  /* 0x800000161100720b */ /* 0x080fe40003f64000 */
[-C--:B------:R-:W-:Y:S02]  /*0300*/  FSETP.GT.AND P5, PT, R19, -R22.reuse, PT ;  /* 0x800000161300720b */ /* 0x080fe40003fa4000 */
[----:B------:R-:W-:Y:S01]  /*0310*/  FSETP.GT.AND P6, PT, R16, -R22, PT ;  /* 0x800000161000720b */ /* 0x000fe20003fc4000 */
[--C-:B-----5:R-:W-:Y:S01]  /*0320*/  FADD R0, R9, R20.reuse ;  /* 0x0000001409007221 */ /* 0x120fe20000000000 */
[--C-:B------:R-:W-:Y:S01]  /*0330*/  FADD R9, R10, R20.reuse ;  /* 0x000000140a097221 */ /* 0x100fe20000000000 */
[--C-:B-1----:R-:W-:Y:S01]  /*0340*/  FADD R23, R8, R20.reuse ;  /* 0x0000001408177221 */ /* 0x102fe20000000000 */
[--C-:B--2---:R-:W-:Y:S01]  /*0350*/  FADD R10, R15, R21.reuse ;  /* 0x000000150f0a7221 */ /* 0x104fe20000000000 */
[----:B------:R-:W-:Y:S01]  /*0360*/  FADD R20, R11, R20 ;  /* 0x000000140b147221 */ /* 0x000fe20000000000 */
[--C-:B------:R-:W-:Y:S01]  /*0370*/  FADD R15, R18, R22.reuse ;  /* 0x00000016120f7221 */ /* 0x100fe20000000000 */
[--C-:B------:R-:W-:Y:S01]  /*0380*/  FADD R8, R17, R22.reuse ;  /* 0x0000001611087221 */ /* 0x100fe20000000000 */
[--C-:B------:R-:W-:Y:S01]  /*0390*/  FADD R19, R19, R22.reuse ;  /* 0x0000001613137221 */ /* 0x100fe20000000000 */
[----:B------:R-:W-:Y:S01]  /*03a0*/  FADD R11, R16, R22 ;  /* 0x00000016100b7221 */ /* 0x000fe20000000000 */
[--C-:B------:R-:W-:Y:S01]  /*03b0*/  FADD R14, R14, R21.reuse ;  /* 0x000000150e0e7221 */ /* 0x100fe20000000000 */
[----:B------:R-:W-:Y:S01]  /*03c0*/  @!P4 FMUL R15, R15, 0.0099999997764825820923 ;  /* 0x3c23d70a0f0fc820 */ /* 0x000fe20000400000 */
[--C-:B------:R-:W-:Y:S01]  /*03d0*/  FADD R12, R12, R21.reuse ;  /* 0x000000150c0c7221 */ /* 0x100fe20000000000 */
[----:B------:R-:W-:Y:S01]  /*03e0*/  FADD R13, R13, R21 ;  /* 0x000000150d0d7221 */ /* 0x000fe20000000000 */
[----:B------:R-:W-:Y:S01]  /*03f0*/  @!P2 FMUL R4, R4, 0.0099999997764825820923 ;  /* 0x3c23d70a0404a820 */ /* 0x000fe20000400000 */
[----:B------:R-:W-:Y:S01]  /*0400*/  @!P0 FMUL R6, R6, 0.0099999997764825820923 ;  /* 0x3c23d70a06068820 */ /* 0x000fe20000400000 */
[----:B------:R-:W-:Y:S01]  /*0410*/  @!P1 FMUL R7, R7, 0.0099999997764825820923 ;  /* 0x3c23d70a07079820 */ /* 0x000fe20000400000 */
[----:B------:R-:W-:Y:S01]  /*0420*/  @!P3 FMUL R8, R8, 0.0099999997764825820923 ;  /* 0x3c23d70a0808b820 */ /* 0x000fe20000400000 */
[----:B------:R-:W-:Y:S01]  /*0430*/  @!P5 FMUL R19, R19, 0.0099999997764825820923 ;  /* 0x3c23d70a1313d820 */ /* 0x000fe20000400000 */
[----:B------:R-:W-:Y:S01]  /*0440*/  @!P6 FMUL R11, R11, 0.0099999997764825820923 ;  /* 0x3c23d70a0b0be820 */ /* 0x000fe20000400000 */
[----:B------:R-:W-:Y:S01]  /*0450*/  FADD R14, R15, R14 ;  /* 0x0000000e0f0e7221 */ /* 0x000fe20000000000 */
[----:B------:R-:W-:Y:S01]  /*0460*/  FADD R4, R4, R23 ;  /* 0x0000001704047221 */ /* 0x000fe20000000000 */
[----:B------:R-:W-:Y:S01]  /*0470*/  FADD R5, R5, R0 ;  /* 0x0000000005057221 */ /* 0x000fe20000000000 */
[----:B------:R-:W-:Y:S01]  /*0480*/  FADD R6, R6, R9 ;  /* 0x0000000906067221 */ /* 0x000fe20000000000 */
[----:B------:R-:W-:Y:S01]  /*0490*/  FADD R7, R7, R20 ;  /* 0x0000001407077221 */ /* 0x000fe20000000000 */
[----:B------:R-:W-:Y:S01]  /*04a0*/  FADD R13, R8, R13 ;  /* 0x0000000d080d7221 */ /* 0x000fe20000000000 */
[----:B------:R-:W-:Y:S01]  /*04b0*/  FADD R15, R19, R10 ;  /* 0x0000000a130f7221 */ /* 0x000fe20000000000 */
[----:B------:R-:W-:-:S02]  /*04c0*/  FADD R12, R11, R12 ;  /* 0x0000000c0b0c7221 */ /* 0x000fc40000000000 */
[----:B------:R-:W-:Y:S04]  /*04d0*/  STG.E.128 desc[UR4][R2.64], R4 ;  /* 0x0000000402007986 */ /* 0x000fe8000c101d04 */
[----:B------:R-:W-:Y:S01]  /*04e0*/  STG.E.128 desc[UR4][R2.64+0x800], R12 ;  /* 0x0008000c02007986 */ /* 0x000fe2000c101d04 */
[----:B------:R-:W-:Y:S05]  /*04f0*/  EXIT ;  /* 0x000000000000794d */ /* 0x000fea0003800000 */
.L_x_0:
[----:B------:R-:W-:-:S00]  /*0500*/  BRA `(.L_x_0) ;  /* 0xfffffffc00fc7947 */ /* 0x000fc0000383ffff */
[----:B------:R-:W-:-:S00]  /*0510*/  NOP ;  /* 0x0000000000007918 */ /* 0x000fc00000000000 */
        /* <DEDUP_REMOVED lines=14> */
.L_x_1:


//--------------------- .nv.constant0.triton_poi_fused_add_convolution_leaky_relu_2 --------------------------
	.section	.nv.constant0.triton_poi_fused_add_convolution_leaky_relu_2,"a",@progbits
	.sectionflags	@""
	.align	4
.nv.constant0.triton_poi_fused_add_convolution_leaky_relu_2:
	.zero		564
